//
// Generated by NVIDIA NVVM Compiler
//
// Compiler Build ID: CL-36424714
// Cuda compilation tools, release 13.0, V13.0.88
// Based on NVVM 20.0.0
//

.version 9.0
.target sm_100
.address_size 64

	// .globl	_Z4testPiiiPjjjPyyy

.visible .entry _Z4testPiiiPjjjPyyy(
	.param .u64 .ptr .align 1 _Z4testPiiiPjjjPyyy_param_0,
	.param .u32 _Z4testPiiiPjjjPyyy_param_1,
	.param .u32 _Z4testPiiiPjjjPyyy_param_2,
	.param .u64 .ptr .align 1 _Z4testPiiiPjjjPyyy_param_3,
	.param .u32 _Z4testPiiiPjjjPyyy_param_4,
	.param .u32 _Z4testPiiiPjjjPyyy_param_5,
	.param .u64 .ptr .align 1 _Z4testPiiiPjjjPyyy_param_6,
	.param .u64 _Z4testPiiiPjjjPyyy_param_7,
	.param .u64 _Z4testPiiiPjjjPyyy_param_8
)
{
	.reg .b32 	%r<7>;
	.reg .b64 	%rd<10>;

	ld.param.u64 	%rd1, [_Z4testPiiiPjjjPyyy_param_0];
	ld.param.u32 	%r1, [_Z4testPiiiPjjjPyyy_param_1];
	ld.param.u32 	%r2, [_Z4testPiiiPjjjPyyy_param_2];
	ld.param.u64 	%rd2, [_Z4testPiiiPjjjPyyy_param_3];
	ld.param.u32 	%r3, [_Z4testPiiiPjjjPyyy_param_4];
	ld.param.u32 	%r4, [_Z4testPiiiPjjjPyyy_param_5];
	ld.param.u64 	%rd3, [_Z4testPiiiPjjjPyyy_param_6];
	ld.param.u64 	%rd4, [_Z4testPiiiPjjjPyyy_param_7];
	ld.param.u64 	%rd5, [_Z4testPiiiPjjjPyyy_param_8];
	cvta.to.global.u64 	%rd6, %rd3;
	cvta.to.global.u64 	%rd7, %rd2;
	cvta.to.global.u64 	%rd8, %rd1;
	atom.relaxed.global.cas.b32 	%r5, [%rd8], %r1, %r2;
	atom.relaxed.global.cas.b32 	%r6, [%rd7], %r3, %r4;
	atom.relaxed.global.cas.b64 	%rd9, [%rd6], %rd4, %rd5;
	ret;

}


// ===== COMPILED SASS (sm_100) =====

	.target	sm_100

	.elftype	@"ET_EXEC"


//--------------------- .note.nv.tkinfo           --------------------------
	.section	.note.nv.tkinfo,"",@"SHT_NOTE"
	.sectionflags	@"SHF_NOTE_NV_TKINFO"
	.tkinfo
        /*0018*/ 	.word	0x00000002
        /*0030*/ 	.string	""
        /*0030*/ 	.string	"ptxas"
        /*0030*/ 	.string	"Cuda compilation tools, release 13.0, V13.0.88"
        /*0030*/ 	.string	"Build cuda_13.0.r13.0/compiler.36424714_0"
        /*0030*/ 	.string	"-arch sm_100 -m 64 "



//--------------------- .note.nv.cuinfo           --------------------------
	.section	.note.nv.cuinfo,"",@"SHT_NOTE"
	.sectionflags	@"SHF_NOTE_NV_CUINFO"
        /*0018*/ 	.short	0x0002
        /*001a*/ 	.short	0x0064
        /*001c*/ 	.short	0x0082
	.zero		2


//--------------------- .nv.info                  --------------------------
	.section	.nv.info,"",@"SHT_CUDA_INFO"
	.align	4


	//----- nvinfo : EIATTR_REGCOUNT
	.align		4
        /*0000*/ 	.byte	0x04, 0x2f
        /*0002*/ 	.short	(.L_1 - .L_0)
	.align		4
.L_0:
        /*0004*/ 	.word	index@(_Z4testPiiiPjjjPyyy)
        /*0008*/ 	.word	0x00000012


	//----- nvinfo : EIATTR_FRAME_SIZE
	.align		4
.L_1:
        /*000c*/ 	.byte	0x04, 0x11
        /*000e*/ 	.short	(.L_3 - .L_2)
	.align		4
.L_2:
        /*0010*/ 	.word	index@(_Z4testPiiiPjjjPyyy)
        /*0014*/ 	.word	0x00000000


	//----- nvinfo : EIATTR_MIN_STACK_SIZE
	.align		4
.L_3:
        /*0018*/ 	.byte	0x04, 0x12
        /*001a*/ 	.short	(.L_5 - .L_4)
	.align		4
.L_4:
        /*001c*/ 	.word	index@(_Z4testPiiiPjjjPyyy)
        /*0020*/ 	.word	0x00000000
.L_5:


//--------------------- .nv.compat                --------------------------
	.section	.nv.compat,"",@"SHT_CUDA_COMPAT_INFO"
	.align	4
        /*0000*/ 	.byte	0x02, 0x09, 0x00, 0x00, 0x02, 0x02, 0x01, 0x00, 0x02, 0x05, 0x05, 0x00, 0x03, 0x07, 0x01, 0x01
        /*0010*/ 	.byte	0x02, 0x03, 0x00, 0x00, 0x02, 0x06, 0x01, 0x00, 0x04, 0x0b, 0x08, 0x00, 0x09, 0x00, 0x00, 0x00
        /*0020*/ 	.byte	0x00, 0x00, 0x00, 0x00


//--------------------- .nv.info._Z4testPiiiPjjjPyyy --------------------------
	.section	.nv.info._Z4testPiiiPjjjPyyy,"",@"SHT_CUDA_INFO"
	.sectionflags	@""
	.align	4


	//----- nvinfo : EIATTR_CUDA_API_VERSION
	.align		4
        /*0000*/ 	.byte	0x04, 0x37
        /*0002*/ 	.short	(.L_7 - .L_6)
.L_6:
        /*0004*/ 	.word	0x00000082


	//----- nvinfo : EIATTR_KPARAM_INFO
	.align		4
.L_7:
        /*0008*/ 	.byte	0x04, 0x17
        /*000a*/ 	.short	(.L_9 - .L_8)
.L_8:
        /*000c*/ 	.word	0x00000000
        /*0010*/ 	.short	0x0008
        /*0012*/ 	.short	0x0030
        /*0014*/ 	.byte	0x00, 0xf0, 0x21, 0x00


	//----- nvinfo : EIATTR_KPARAM_INFO
	.align		4
.L_9:
        /*0018*/ 	.byte	0x04, 0x17
        /*001a*/ 	.short	(.L_11 - .L_10)
.L_10:
        /*001c*/ 	.word	0x00000000
        /*0020*/ 	.short	0x0007
        /*0022*/ 	.short	0x0028
        /*0024*/ 	.byte	0x00, 0xf0, 0x21, 0x00


	//----- nvinfo : EIATTR_KPARAM_INFO
	.align		4
.L_11:
        /*0028*/ 	.byte	0x04, 0x17
        /*002a*/ 	.short	(.L_13 - .L_12)
.L_12:
        /*002c*/ 	.word	0x00000000
        /*0030*/ 	.short	0x0006
        /*0032*/ 	.short	0x0020
        /*0034*/ 	.byte	0x00, 0xf5, 0x21, 0x00


	//----- nvinfo : EIATTR_KPARAM_INFO
	.align		4
.L_13:
        /*0038*/ 	.byte	0x04, 0x17
        /*003a*/ 	.short	(.L_15 - .L_14)
.L_14:
        /*003c*/ 	.word	0x00000000
        /*0040*/ 	.short	0x0005
        /*0042*/ 	.short	0x001c
        /*0044*/ 	.byte	0x00, 0xf0, 0x11, 0x00


	//----- nvinfo : EIATTR_KPARAM_INFO
	.align		4
.L_15:
        /*0048*/ 	.byte	0x04, 0x17
        /*004a*/ 	.short	(.L_17 - .L_16)
.L_16:
        /*004c*/ 	.word	0x00000000
        /*0050*/ 	.short	0x0004
        /*0052*/ 	.short	0x0018
        /*0054*/ 	.byte	0x00, 0xf0, 0x11, 0x00


	//----- nvinfo : EIATTR_KPARAM_INFO
	.align		4
.L_17:
        /*0058*/ 	.byte	0x04, 0x17
        /*005a*/ 	.short	(.L_19 - .L_18)
.L_18:
        /*005c*/ 	.word	0x00000000
        /*0060*/ 	.short	0x0003
        /*0062*/ 	.short	0x0010
        /*0064*/ 	.byte	0x00, 0xf5, 0x21, 0x00


	//----- nvinfo : EIATTR_KPARAM_INFO
	.align		4
.L_19:
        /*0068*/ 	.byte	0x04, 0x17
        /*006a*/ 	.short	(.L_21 - .L_20)
.L_20:
        /*006c*/ 	.word	0x00000000
        /*0070*/ 	.short	0x0002
        /*0072*/ 	.short	0x000c
        /*0074*/ 	.byte	0x00, 0xf0, 0x11, 0x00


	//----- nvinfo : EIATTR_KPARAM_INFO
	.align		4
.L_21:
        /*0078*/ 	.byte	0x04, 0x17
        /*007a*/ 	.short	(.L_23 - .L_22)
.L_22:
        /*007c*/ 	.word	0x00000000
        /*0080*/ 	.short	0x0001
        /*0082*/ 	.short	0x0008
        /*0084*/ 	.byte	0x00, 0xf0, 0x11, 0x00


	//----- nvinfo : EIATTR_KPARAM_INFO
	.align		4
.L_23:
        /*0088*/ 	.byte	0x04, 0x17
        /*008a*/ 	.short	(.L_25 - .L_24)
.L_24:
        /*008c*/ 	.word	0x00000000
        /*0090*/ 	.short	0x0000
        /*0092*/ 	.short	0x0000
        /*0094*/ 	.byte	0x00, 0xf5, 0x21, 0x00


	//----- nvinfo : EIATTR_SPARSE_MMA_MASK
	.align		4
.L_25:
        /*0098*/ 	.byte	0x03, 0x50
        /*009a*/ 	.short	0x0000


	//----- nvinfo : EIATTR_MAXREG_COUNT
	.align		4
        /*009c*/ 	.byte	0x03, 0x1b
        /*009e*/ 	.short	0x00ff


	//----- nvinfo : EIATTR_MERCURY_ISA_VERSION
	.align		4
        /*00a0*/ 	.byte	0x03, 0x5f
        /*00a2*/ 	.short	0x0101


	//----- nvinfo : EIATTR_VRC_CTA_INIT_COUNT
	.align		4
        /*00a4*/ 	.byte	0x02, 0x4a
	.zero		1
	.zero		1


	//----- nvinfo : EIATTR_EXIT_INSTR_OFFSETS
	.align		4
        /*00a8*/ 	.byte	0x04, 0x1c
        /*00aa*/ 	.short	(.L_27 - .L_26)


	//   ....[0]....
.L_26:
        /*00ac*/ 	.word	0x00000130


	//----- nvinfo : EIATTR_CBANK_PARAM_SIZE
	.align		4
.L_27:
        /*00b0*/ 	.byte	0x03, 0x19
        /*00b2*/ 	.short	0x0038


	//----- nvinfo : EIATTR_PARAM_CBANK
	.align		4
        /*00b4*/ 	.byte	0x04, 0x0a
        /*00b6*/ 	.short	(.L_29 - .L_28)
	.align		4
.L_28:
        /*00b8*/ 	.word	index@(.nv.constant0._Z4testPiiiPjjjPyyy)
        /*00bc*/ 	.short	0x0380
        /*00be*/ 	.short	0x0038


	//----- nvinfo : EIATTR_SW_WAR
	.align		4
.L_29:
        /*00c0*/ 	.byte	0x04, 0x36
        /*00c2*/ 	.short	(.L_31 - .L_30)
.L_30:
        /*00c4*/ 	.word	0x00000008
.L_31:


//--------------------- .nv.callgraph             --------------------------
	.section	.nv.callgraph,"",@"SHT_CUDA_CALLGRAPH"
	.align	4
	.sectionentsize	8
	.align		4
        /*0000*/ 	.word	0x00000000
	.align		4
        /*0004*/ 	.word	0xffffffff
	.align		4
        /*0008*/ 	.word	0x00000000
	.align		4
        /*000c*/ 	.word	0xfffffffe
	.align		4
        /*0010*/ 	.word	0x00000000
	.align		4
        /*0014*/ 	.word	0xfffffffd
	.align		4
        /*0018*/ 	.word	0x00000000
	.align		4
        /*001c*/ 	.word	0xfffffffc


//--------------------- .text._Z4testPiiiPjjjPyyy --------------------------
	.section	.text._Z4testPiiiPjjjPyyy,"ax",@progbits
	.align	128
        .global         _Z4testPiiiPjjjPyyy
        .type           _Z4testPiiiPjjjPyyy,@function
        .size           _Z4testPiiiPjjjPyyy,(.L_x_1 - _Z4testPiiiPjjjPyyy)
        .other          _Z4testPiiiPjjjPyyy,@"STO_CUDA_ENTRY STV_DEFAULT"
_Z4testPiiiPjjjPyyy:
.text._Z4testPiiiPjjjPyyy:
[----:B------:R-:W-:Y:S08]  /*0000*/  LDC R1, c[0x0][0x37c] ;  /* 0x0000df00ff017b82 */ /* 0x000ff00000000800 */
[----:B------:R-:W0:Y:S01]  /*0010*/  LDC R12, c[0x0][0x388] ;  /* 0x0000e200ff0c7b82 */ /* 0x000e220000000800 */
[----:B------:R-:W1:Y:S01]  /*0020*/  LDCU.64 UR4, c[0x0][0x380] ;  /* 0x00007000ff0477ac */ /* 0x000e620008000a00 */
[----:B------:R-:W2:Y:S06]  /*0030*/  LDCU.64 UR6, c[0x0][0x390] ;  /* 0x00007200ff0677ac */ /* 0x000eac0008000a00 */
[----:B------:R-:W0:Y:S01]  /*0040*/  LDC R13, c[0x0][0x38c] ;  /* 0x0000e300ff0d7b82 */ /* 0x000e220000000800 */
[----:B------:R-:W3:Y:S07]  /*0050*/  LDCU.64 UR8, c[0x0][0x3a0] ;  /* 0x00007400ff0877ac */ /* 0x000eee0008000a00 */
[----:B------:R-:W4:Y:S01]  /*0060*/  LDC R14, c[0x0][0x398] ;  /* 0x0000e600ff0e7b82 */ /* 0x000f220000000800 */
[----:B-1----:R-:W-:-:S02]  /*0070*/  IMAD.U32 R2, RZ, RZ, UR4 ;  /* 0x00000004ff027e24 */ /* 0x002fc4000f8e00ff */
[----:B------:R-:W-:Y:S01]  /*0080*/  IMAD.U32 R3, RZ, RZ, UR5 ;  /* 0x00000005ff037e24 */ /* 0x000fe2000f8e00ff */
[----:B--2---:R-:W-:-:S04]  /*0090*/  MOV R8, UR6 ;  /* 0x0000000600087c02 */ /* 0x004fc80008000f00 */
[----:B------:R-:W4:Y:S01]  /*00a0*/  LDC R15, c[0x0][0x39c] ;  /* 0x0000e700ff0f7b82 */ /* 0x000f220000000800 */
[----:B------:R-:W-:Y:S01]  /*00b0*/  IMAD.U32 R9, RZ, RZ, UR7 ;  /* 0x00000007ff097e24 */ /* 0x000fe2000f8e00ff */
[----:B---3--:R-:W-:Y:S02]  /*00c0*/  MOV R10, UR8 ;  /* 0x00000008000a7c02 */ /* 0x008fe40008000f00 */
[----:B------:R-:W-:-:S04]  /*00d0*/  MOV R11, UR9 ;  /* 0x00000009000b7c02 */ /* 0x000fc80008000f00 */
[----:B------:R-:W1:Y:S01]  /*00e0*/  LDC.64 R4, c[0x0][0x3a8] ;  /* 0x0000ea00ff047b82 */ /* 0x000e620000000a00 */
[----:B0-----:R-:W-:Y:S07]  /*00f0*/  ATOMG.E.CAS.STRONG.GPU PT, RZ, [R2], R12, R13 ;  /* 0x0000000c02ff73a9 */ /* 0x001fee00001ee10d */
[----:B------:R-:W1:Y:S01]  /*0100*/  LDC.64 R6, c[0x0][0x3b0] ;  /* 0x0000ec00ff067b82 */ /* 0x000e620000000a00 */
[----:B----4-:R-:W-:Y:S04]  /*0110*/  ATOMG.E.CAS.STRONG.GPU PT, RZ, [R8], R14, R15 ;  /* 0x0000000e08ff73a9 */ /* 0x010fe800001ee10f */
[----:B-1----:R-:W-:Y:S01]  /*0120*/  ATOMG.E.CAS.64.STRONG.GPU PT, RZ, [R10], R4, R6 ;  /* 0x000000040aff73a9 */ /* 0x002fe200001ee506 */
[----:B------:R-:W-:Y:S05]  /*0130*/  EXIT ;  /* 0x000000000000794d */ /* 0x000fea0003800000 */
.L_x_0:
[----:B------:R-:W-:-:S00]  /*0140*/  BRA `(.L_x_0) ;  /* 0xfffffffc00fc7947 */ /* 0x000fc0000383ffff */
[----:B------:R-:W-:-:S00]  /*0150*/  NOP ;  /* 0x0000000000007918 */ /* 0x000fc00000000000 */
        /* <DEDUP_REMOVED lines=10> */
.L_x_1:


//--------------------- .nv.shared.reserved.0     --------------------------
	.section	.nv.shared.reserved.0,"aw",@nobits
	.weak		__nv_reservedSMEM_offset_0_alias
	.size		__nv_reservedSMEM_offset_0_alias, 0, 64
	.other		__nv_reservedSMEM_offset_0_alias,@"STO_CUDA_RESERVED_SHARED STV_DEFAULT"
__nv_reservedSMEM_offset_0_alias:
	.zero		0
	.zero		64


//--------------------- .nv.constant0._Z4testPiiiPjjjPyyy --------------------------
	.section	.nv.constant0._Z4testPiiiPjjjPyyy,"a",@progbits
	.sectionflags	@""
	.align	4
.nv.constant0._Z4testPiiiPjjjPyyy:
	.zero		952


//--------------------- SYMBOLS --------------------------

	.type		.nv.reservedSmem.offset0,@object
	.size		.nv.reservedSmem.offset0,0x4
